//
// Generated by NVIDIA NVVM Compiler
//
// Compiler Build ID: CL-36424714
// Cuda compilation tools, release 13.0, V13.0.88
// Based on NVVM 20.0.0
//

.version 9.0
.target sm_100
.address_size 64

	// .globl	_Z12print_myselfiPPciS0_
.extern .func  (.param .b32 func_retval0) vprintf
(
	.param .b64 vprintf_param_0,
	.param .b64 vprintf_param_1
)
;
.global .align 1 .b8 $str[31] = {91, 66, 108, 111, 99, 107, 32, 45, 32, 37, 100, 93, 32, 67, 114, 97, 99, 107, 105, 110, 103, 32, 104, 97, 115, 104, 32, 37, 115, 10};
.global .align 1 .b8 $str$1[20] = {91, 37, 100, 93, 32, 87, 111, 114, 100, 108, 105, 115, 116, 32, 58, 32, 37, 115, 10};

.visible .entry _Z12print_myselfiPPciS0_(
	.param .u32 _Z12print_myselfiPPciS0__param_0,
	.param .u64 .ptr .align 1 _Z12print_myselfiPPciS0__param_1,
	.param .u32 _Z12print_myselfiPPciS0__param_2,
	.param .u64 .ptr .align 1 _Z12print_myselfiPPciS0__param_3
)
{
	.local .align 16 .b8 	__local_depot0[16];
	.reg .b64 	%SP;
	.reg .b64 	%SPL;
	.reg .pred 	%p<10>;
	.reg .b32 	%r<85>;
	.reg .b64 	%rd<61>;

	mov.u64 	%SPL, __local_depot0;
	cvta.local.u64 	%SP, %SPL;
	ld.param.u32 	%r16, [_Z12print_myselfiPPciS0__param_0];
	ld.param.u64 	%rd9, [_Z12print_myselfiPPciS0__param_1];
	ld.param.u32 	%r17, [_Z12print_myselfiPPciS0__param_2];
	cvta.to.global.u64 	%rd1, %rd9;
	add.u64 	%rd10, %SP, 0;
	add.u64 	%rd2, %SPL, 0;
	st.local.u32 	[%rd2], %r16;
	mov.u64 	%rd11, $str;
	cvta.global.u64 	%rd12, %rd11;
	{ // callseq 0, 0
	.param .b64 param0;
	st.param.b64 	[param0], %rd12;
	.param .b64 param1;
	st.param.b64 	[param1], %rd10;
	.param .b32 retval0;
	call.uni (retval0), 
	vprintf, 
	(
	param0, 
	param1
	);
	ld.param.b32 	%r18, [retval0];
	} // callseq 0
	setp.lt.s32 	%p1, %r17, 1;
	@%p1 bra 	$L__BB0_13;
	setp.lt.u32 	%p2, %r17, 16;
	mov.b32 	%r82, 0;
	@%p2 bra 	$L__BB0_4;
	and.b32  	%r82, %r17, 2147483632;
	neg.s32 	%r80, %r82;
	add.s64 	%rd59, %rd1, 64;
	mov.u64 	%rd14, $str$1;
$L__BB0_3:
	.pragma "nounroll";
	ld.global.u64 	%rd13, [%rd59+-64];
	st.local.u32 	[%rd2], %r16;
	st.local.u64 	[%rd2+8], %rd13;
	cvta.global.u64 	%rd15, %rd14;
	{ // callseq 1, 0
	.param .b64 param0;
	st.param.b64 	[param0], %rd15;
	.param .b64 param1;
	st.param.b64 	[param1], %rd10;
	.param .b32 retval0;
	call.uni (retval0), 
	vprintf, 
	(
	param0, 
	param1
	);
	ld.param.b32 	%r22, [retval0];
	} // callseq 1
	ld.global.u64 	%rd17, [%rd59+-56];
	st.local.u32 	[%rd2], %r16;
	st.local.u64 	[%rd2+8], %rd17;
	{ // callseq 2, 0
	.param .b64 param0;
	st.param.b64 	[param0], %rd15;
	.param .b64 param1;
	st.param.b64 	[param1], %rd10;
	.param .b32 retval0;
	call.uni (retval0), 
	vprintf, 
	(
	param0, 
	param1
	);
	ld.param.b32 	%r24, [retval0];
	} // callseq 2
	ld.global.u64 	%rd18, [%rd59+-48];
	st.local.u32 	[%rd2], %r16;
	st.local.u64 	[%rd2+8], %rd18;
	{ // callseq 3, 0
	.param .b64 param0;
	st.param.b64 	[param0], %rd15;
	.param .b64 param1;
	st.param.b64 	[param1], %rd10;
	.param .b32 retval0;
	call.uni (retval0), 
	vprintf, 
	(
	param0, 
	param1
	);
	ld.param.b32 	%r26, [retval0];
	} // callseq 3
	ld.global.u64 	%rd19, [%rd59+-40];
	st.local.u32 	[%rd2], %r16;
	st.local.u64 	[%rd2+8], %rd19;
	{ // callseq 4, 0
	.param .b64 param0;
	st.param.b64 	[param0], %rd15;
	.param .b64 param1;
	st.param.b64 	[param1], %rd10;
	.param .b32 retval0;
	call.uni (retval0), 
	vprintf, 
	(
	param0, 
	param1
	);
	ld.param.b32 	%r28, [retval0];
	} // callseq 4
	ld.global.u64 	%rd20, [%rd59+-32];
	st.local.u32 	[%rd2], %r16;
	st.local.u64 	[%rd2+8], %rd20;
	{ // callseq 5, 0
	.param .b64 param0;
	st.param.b64 	[param0], %rd15;
	.param .b64 param1;
	st.param.b64 	[param1], %rd10;
	.param .b32 retval0;
	call.uni (retval0), 
	vprintf, 
	(
	param0, 
	param1
	);
	ld.param.b32 	%r30, [retval0];
	} // callseq 5
	ld.global.u64 	%rd21, [%rd59+-24];
	st.local.u32 	[%rd2], %r16;
	st.local.u64 	[%rd2+8], %rd21;
	{ // callseq 6, 0
	.param .b64 param0;
	st.param.b64 	[param0], %rd15;
	.param .b64 param1;
	st.param.b64 	[param1], %rd10;
	.param .b32 retval0;
	call.uni (retval0), 
	vprintf, 
	(
	param0, 
	param1
	);
	ld.param.b32 	%r32, [retval0];
	} // callseq 6
	ld.global.u64 	%rd22, [%rd59+-16];
	st.local.u32 	[%rd2], %r16;
	st.local.u64 	[%rd2+8], %rd22;
	{ // callseq 7, 0
	.param .b64 param0;
	st.param.b64 	[param0], %rd15;
	.param .b64 param1;
	st.param.b64 	[param1], %rd10;
	.param .b32 retval0;
	call.uni (retval0), 
	vprintf, 
	(
	param0, 
	param1
	);
	ld.param.b32 	%r34, [retval0];
	} // callseq 7
	ld.global.u64 	%rd23, [%rd59+-8];
	st.local.u32 	[%rd2], %r16;
	st.local.u64 	[%rd2+8], %rd23;
	{ // callseq 8, 0
	.param .b64 param0;
	st.param.b64 	[param0], %rd15;
	.param .b64 param1;
	st.param.b64 	[param1], %rd10;
	.param .b32 retval0;
	call.uni (retval0), 
	vprintf, 
	(
	param0, 
	param1
	);
	ld.param.b32 	%r36, [retval0];
	} // callseq 8
	ld.global.u64 	%rd24, [%rd59];
	st.local.u32 	[%rd2], %r16;
	st.local.u64 	[%rd2+8], %rd24;
	{ // callseq 9, 0
	.param .b64 param0;
	st.param.b64 	[param0], %rd15;
	.param .b64 param1;
	st.param.b64 	[param1], %rd10;
	.param .b32 retval0;
	call.uni (retval0), 
	vprintf, 
	(
	param0, 
	param1
	);
	ld.param.b32 	%r38, [retval0];
	} // callseq 9
	ld.global.u64 	%rd25, [%rd59+8];
	st.local.u32 	[%rd2], %r16;
	st.local.u64 	[%rd2+8], %rd25;
	{ // callseq 10, 0
	.param .b64 param0;
	st.param.b64 	[param0], %rd15;
	.param .b64 param1;
	st.param.b64 	[param1], %rd10;
	.param .b32 retval0;
	call.uni (retval0), 
	vprintf, 
	(
	param0, 
	param1
	);
	ld.param.b32 	%r40, [retval0];
	} // callseq 10
	ld.global.u64 	%rd26, [%rd59+16];
	st.local.u32 	[%rd2], %r16;
	st.local.u64 	[%rd2+8], %rd26;
	{ // callseq 11, 0
	.param .b64 param0;
	st.param.b64 	[param0], %rd15;
	.param .b64 param1;
	st.param.b64 	[param1], %rd10;
	.param .b32 retval0;
	call.uni (retval0), 
	vprintf, 
	(
	param0, 
	param1
	);
	ld.param.b32 	%r42, [retval0];
	} // callseq 11
	ld.global.u64 	%rd27, [%rd59+24];
	st.local.u32 	[%rd2], %r16;
	st.local.u64 	[%rd2+8], %rd27;
	{ // callseq 12, 0
	.param .b64 param0;
	st.param.b64 	[param0], %rd15;
	.param .b64 param1;
	st.param.b64 	[param1], %rd10;
	.param .b32 retval0;
	call.uni (retval0), 
	vprintf, 
	(
	param0, 
	param1
	);
	ld.param.b32 	%r44, [retval0];
	} // callseq 12
	ld.global.u64 	%rd28, [%rd59+32];
	st.local.u32 	[%rd2], %r16;
	st.local.u64 	[%rd2+8], %rd28;
	{ // callseq 13, 0
	.param .b64 param0;
	st.param.b64 	[param0], %rd15;
	.param .b64 param1;
	st.param.b64 	[param1], %rd10;
	.param .b32 retval0;
	call.uni (retval0), 
	vprintf, 
	(
	param0, 
	param1
	);
	ld.param.b32 	%r46, [retval0];
	} // callseq 13
	ld.global.u64 	%rd29, [%rd59+40];
	st.local.u32 	[%rd2], %r16;
	st.local.u64 	[%rd2+8], %rd29;
	{ // callseq 14, 0
	.param .b64 param0;
	st.param.b64 	[param0], %rd15;
	.param .b64 param1;
	st.param.b64 	[param1], %rd10;
	.param .b32 retval0;
	call.uni (retval0), 
	vprintf, 
	(
	param0, 
	param1
	);
	ld.param.b32 	%r48, [retval0];
	} // callseq 14
	ld.global.u64 	%rd30, [%rd59+48];
	st.local.u32 	[%rd2], %r16;
	st.local.u64 	[%rd2+8], %rd30;
	{ // callseq 15, 0
	.param .b64 param0;
	st.param.b64 	[param0], %rd15;
	.param .b64 param1;
	st.param.b64 	[param1], %rd10;
	.param .b32 retval0;
	call.uni (retval0), 
	vprintf, 
	(
	param0, 
	param1
	);
	ld.param.b32 	%r50, [retval0];
	} // callseq 15
	ld.global.u64 	%rd31, [%rd59+56];
	st.local.u32 	[%rd2], %r16;
	st.local.u64 	[%rd2+8], %rd31;
	{ // callseq 16, 0
	.param .b64 param0;
	st.param.b64 	[param0], %rd15;
	.param .b64 param1;
	st.param.b64 	[param1], %rd10;
	.param .b32 retval0;
	call.uni (retval0), 
	vprintf, 
	(
	param0, 
	param1
	);
	ld.param.b32 	%r52, [retval0];
	} // callseq 16
	add.s32 	%r80, %r80, 16;
	add.s64 	%rd59, %rd59, 128;
	setp.ne.s32 	%p3, %r80, 0;
	@%p3 bra 	$L__BB0_3;
$L__BB0_4:
	and.b32  	%r6, %r17, 15;
	setp.eq.s32 	%p4, %r6, 0;
	@%p4 bra 	$L__BB0_13;
	and.b32  	%r7, %r17, 7;
	setp.lt.u32 	%p5, %r6, 8;
	@%p5 bra 	$L__BB0_7;
	mul.wide.u32 	%rd32, %r82, 8;
	add.s64 	%rd33, %rd1, %rd32;
	ld.global.u64 	%rd34, [%rd33];
	st.local.u32 	[%rd2], %r16;
	st.local.u64 	[%rd2+8], %rd34;
	mov.u64 	%rd35, $str$1;
	cvta.global.u64 	%rd36, %rd35;
	add.u64 	%rd37, %SP, 0;
	{ // callseq 17, 0
	.param .b64 param0;
	st.param.b64 	[param0], %rd36;
	.param .b64 param1;
	st.param.b64 	[param1], %rd37;
	.param .b32 retval0;
	call.uni (retval0), 
	vprintf, 
	(
	param0, 
	param1
	);
	ld.param.b32 	%r54, [retval0];
	} // callseq 17
	ld.global.u64 	%rd38, [%rd33+8];
	st.local.u32 	[%rd2], %r16;
	st.local.u64 	[%rd2+8], %rd38;
	{ // callseq 18, 0
	.param .b64 param0;
	st.param.b64 	[param0], %rd36;
	.param .b64 param1;
	st.param.b64 	[param1], %rd37;
	.param .b32 retval0;
	call.uni (retval0), 
	vprintf, 
	(
	param0, 
	param1
	);
	ld.param.b32 	%r56, [retval0];
	} // callseq 18
	ld.global.u64 	%rd39, [%rd33+16];
	st.local.u32 	[%rd2], %r16;
	st.local.u64 	[%rd2+8], %rd39;
	{ // callseq 19, 0
	.param .b64 param0;
	st.param.b64 	[param0], %rd36;
	.param .b64 param1;
	st.param.b64 	[param1], %rd37;
	.param .b32 retval0;
	call.uni (retval0), 
	vprintf, 
	(
	param0, 
	param1
	);
	ld.param.b32 	%r58, [retval0];
	} // callseq 19
	ld.global.u64 	%rd40, [%rd33+24];
	st.local.u32 	[%rd2], %r16;
	st.local.u64 	[%rd2+8], %rd40;
	{ // callseq 20, 0
	.param .b64 param0;
	st.param.b64 	[param0], %rd36;
	.param .b64 param1;
	st.param.b64 	[param1], %rd37;
	.param .b32 retval0;
	call.uni (retval0), 
	vprintf, 
	(
	param0, 
	param1
	);
	ld.param.b32 	%r60, [retval0];
	} // callseq 20
	ld.global.u64 	%rd41, [%rd33+32];
	st.local.u32 	[%rd2], %r16;
	st.local.u64 	[%rd2+8], %rd41;
	{ // callseq 21, 0
	.param .b64 param0;
	st.param.b64 	[param0], %rd36;
	.param .b64 param1;
	st.param.b64 	[param1], %rd37;
	.param .b32 retval0;
	call.uni (retval0), 
	vprintf, 
	(
	param0, 
	param1
	);
	ld.param.b32 	%r62, [retval0];
	} // callseq 21
	ld.global.u64 	%rd42, [%rd33+40];
	st.local.u32 	[%rd2], %r16;
	st.local.u64 	[%rd2+8], %rd42;
	{ // callseq 22, 0
	.param .b64 param0;
	st.param.b64 	[param0], %rd36;
	.param .b64 param1;
	st.param.b64 	[param1], %rd37;
	.param .b32 retval0;
	call.uni (retval0), 
	vprintf, 
	(
	param0, 
	param1
	);
	ld.param.b32 	%r64, [retval0];
	} // callseq 22
	ld.global.u64 	%rd43, [%rd33+48];
	st.local.u32 	[%rd2], %r16;
	st.local.u64 	[%rd2+8], %rd43;
	{ // callseq 23, 0
	.param .b64 param0;
	st.param.b64 	[param0], %rd36;
	.param .b64 param1;
	st.param.b64 	[param1], %rd37;
	.param .b32 retval0;
	call.uni (retval0), 
	vprintf, 
	(
	param0, 
	param1
	);
	ld.param.b32 	%r66, [retval0];
	} // callseq 23
	ld.global.u64 	%rd44, [%rd33+56];
	st.local.u32 	[%rd2], %r16;
	st.local.u64 	[%rd2+8], %rd44;
	{ // callseq 24, 0
	.param .b64 param0;
	st.param.b64 	[param0], %rd36;
	.param .b64 param1;
	st.param.b64 	[param1], %rd37;
	.param .b32 retval0;
	call.uni (retval0), 
	vprintf, 
	(
	param0, 
	param1
	);
	ld.param.b32 	%r68, [retval0];
	} // callseq 24
	add.s32 	%r82, %r82, 8;
$L__BB0_7:
	setp.eq.s32 	%p6, %r7, 0;
	@%p6 bra 	$L__BB0_13;
	and.b32  	%r10, %r17, 3;
	setp.lt.u32 	%p7, %r7, 4;
	@%p7 bra 	$L__BB0_10;
	mul.wide.u32 	%rd45, %r82, 8;
	add.s64 	%rd46, %rd1, %rd45;
	ld.global.u64 	%rd47, [%rd46];
	st.local.u32 	[%rd2], %r16;
	st.local.u64 	[%rd2+8], %rd47;
	mov.u64 	%rd48, $str$1;
	cvta.global.u64 	%rd49, %rd48;
	add.u64 	%rd50, %SP, 0;
	{ // callseq 25, 0
	.param .b64 param0;
	st.param.b64 	[param0], %rd49;
	.param .b64 param1;
	st.param.b64 	[param1], %rd50;
	.param .b32 retval0;
	call.uni (retval0), 
	vprintf, 
	(
	param0, 
	param1
	);
	ld.param.b32 	%r70, [retval0];
	} // callseq 25
	ld.global.u64 	%rd51, [%rd46+8];
	st.local.u32 	[%rd2], %r16;
	st.local.u64 	[%rd2+8], %rd51;
	{ // callseq 26, 0
	.param .b64 param0;
	st.param.b64 	[param0], %rd49;
	.param .b64 param1;
	st.param.b64 	[param1], %rd50;
	.param .b32 retval0;
	call.uni (retval0), 
	vprintf, 
	(
	param0, 
	param1
	);
	ld.param.b32 	%r72, [retval0];
	} // callseq 26
	ld.global.u64 	%rd52, [%rd46+16];
	st.local.u32 	[%rd2], %r16;
	st.local.u64 	[%rd2+8], %rd52;
	{ // callseq 27, 0
	.param .b64 param0;
	st.param.b64 	[param0], %rd49;
	.param .b64 param1;
	st.param.b64 	[param1], %rd50;
	.param .b32 retval0;
	call.uni (retval0), 
	vprintf, 
	(
	param0, 
	param1
	);
	ld.param.b32 	%r74, [retval0];
	} // callseq 27
	ld.global.u64 	%rd53, [%rd46+24];
	st.local.u32 	[%rd2], %r16;
	st.local.u64 	[%rd2+8], %rd53;
	{ // callseq 28, 0
	.param .b64 param0;
	st.param.b64 	[param0], %rd49;
	.param .b64 param1;
	st.param.b64 	[param1], %rd50;
	.param .b32 retval0;
	call.uni (retval0), 
	vprintf, 
	(
	param0, 
	param1
	);
	ld.param.b32 	%r76, [retval0];
	} // callseq 28
	add.s32 	%r82, %r82, 4;
$L__BB0_10:
	setp.eq.s32 	%p8, %r10, 0;
	@%p8 bra 	$L__BB0_13;
	mul.wide.u32 	%rd54, %r82, 8;
	add.s64 	%rd60, %rd1, %rd54;
	neg.s32 	%r84, %r10;
	mov.u64 	%rd56, $str$1;
	add.u64 	%rd58, %SP, 0;
$L__BB0_12:
	.pragma "nounroll";
	ld.global.u64 	%rd55, [%rd60];
	st.local.u32 	[%rd2], %r16;
	st.local.u64 	[%rd2+8], %rd55;
	cvta.global.u64 	%rd57, %rd56;
	{ // callseq 29, 0
	.param .b64 param0;
	st.param.b64 	[param0], %rd57;
	.param .b64 param1;
	st.param.b64 	[param1], %rd58;
	.param .b32 retval0;
	call.uni (retval0), 
	vprintf, 
	(
	param0, 
	param1
	);
	ld.param.b32 	%r78, [retval0];
	} // callseq 29
	add.s64 	%rd60, %rd60, 8;
	add.s32 	%r84, %r84, 1;
	setp.ne.s32 	%p9, %r84, 0;
	@%p9 bra 	$L__BB0_12;
$L__BB0_13:
	ret;

}


// ===== COMPILED SASS (sm_100) =====

	.target	sm_100

	.elftype	@"ET_EXEC"


//--------------------- .note.nv.tkinfo           --------------------------
	.section	.note.nv.tkinfo,"",@"SHT_NOTE"
	.sectionflags	@"SHF_NOTE_NV_TKINFO"
	.tkinfo
        /*0018*/ 	.word	0x00000002
        /*0030*/ 	.string	""
        /*0030*/ 	.string	"ptxas"
        /*0030*/ 	.string	"Cuda compilation tools, release 13.0, V13.0.88"
        /*0030*/ 	.string	"Build cuda_13.0.r13.0/compiler.36424714_0"
        /*0030*/ 	.string	"-arch sm_100 -m 64 "



//--------------------- .note.nv.cuinfo           --------------------------
	.section	.note.nv.cuinfo,"",@"SHT_NOTE"
	.sectionflags	@"SHF_NOTE_NV_CUINFO"
        /*0018*/ 	.short	0x0002
        /*001a*/ 	.short	0x0064
        /*001c*/ 	.short	0x0082
	.zero		2


//--------------------- .nv.info                  --------------------------
	.section	.nv.info,"",@"SHT_CUDA_INFO"
	.align	4


	//----- nvinfo : EIATTR_REGCOUNT
	.align		4
        /*0000*/ 	.byte	0x04, 0x2f
        /*0002*/ 	.short	(.L_3 - .L_2)
	.align		4
.L_2:
        /*0004*/ 	.word	index@(_Z12print_myselfiPPciS0_)
        /*0008*/ 	.word	0x0000001d


	//----- nvinfo : EIATTR_FRAME_SIZE
	.align		4
.L_3:
        /*000c*/ 	.byte	0x04, 0x11
        /*000e*/ 	.short	(.L_5 - .L_4)
	.align		4
.L_4:
        /*0010*/ 	.word	index@(_Z12print_myselfiPPciS0_)
        /*0014*/ 	.word	0x00000010


	//----- nvinfo : EIATTR_MIN_STACK_SIZE
	.align		4
.L_5:
        /*0018*/ 	.byte	0x04, 0x12
        /*001a*/ 	.short	(.L_7 - .L_6)
	.align		4
.L_6:
        /*001c*/ 	.word	index@(_Z12print_myselfiPPciS0_)
        /*0020*/ 	.word	0x00000010
.L_7:


//--------------------- .nv.compat                --------------------------
	.section	.nv.compat,"",@"SHT_CUDA_COMPAT_INFO"
	.align	4
        /*0000*/ 	.byte	0x02, 0x09, 0x00, 0x00, 0x02, 0x02, 0x01, 0x00, 0x02, 0x05, 0x05, 0x00, 0x03, 0x07, 0x01, 0x01
        /*0010*/ 	.byte	0x02, 0x03, 0x00, 0x00, 0x02, 0x06, 0x01, 0x00, 0x04, 0x0b, 0x08, 0x00, 0x09, 0x00, 0x00, 0x00
        /*0020*/ 	.byte	0x00, 0x00, 0x00, 0x00


//--------------------- .nv.info._Z12print_myselfiPPciS0_ --------------------------
	.section	.nv.info._Z12print_myselfiPPciS0_,"",@"SHT_CUDA_INFO"
	.sectionflags	@""
	.align	4


	//----- nvinfo : EIATTR_CUDA_API_VERSION
	.align		4
        /*0000*/ 	.byte	0x04, 0x37
        /*0002*/ 	.short	(.L_9 - .L_8)
.L_8:
        /*0004*/ 	.word	0x00000082


	//----- nvinfo : EIATTR_KPARAM_INFO
	.align		4
.L_9:
        /*0008*/ 	.byte	0x04, 0x17
        /*000a*/ 	.short	(.L_11 - .L_10)
.L_10:
        /*000c*/ 	.word	0x00000000
        /*0010*/ 	.short	0x0003
        /*0012*/ 	.short	0x0018
        /*0014*/ 	.byte	0x00, 0xf5, 0x21, 0x00


	//----- nvinfo : EIATTR_KPARAM_INFO
	.align		4
.L_11:
        /*0018*/ 	.byte	0x04, 0x17
        /*001a*/ 	.short	(.L_13 - .L_12)
.L_12:
        /*001c*/ 	.word	0x00000000
        /*0020*/ 	.short	0x0002
        /*0022*/ 	.short	0x0010
        /*0024*/ 	.byte	0x00, 0xf0, 0x11, 0x00


	//----- nvinfo : EIATTR_KPARAM_INFO
	.align		4
.L_13:
        /*0028*/ 	.byte	0x04, 0x17
        /*002a*/ 	.short	(.L_15 - .L_14)
.L_14:
        /*002c*/ 	.word	0x00000000
        /*0030*/ 	.short	0x0001
        /*0032*/ 	.short	0x0008
        /*0034*/ 	.byte	0x00, 0xf5, 0x21, 0x00


	//----- nvinfo : EIATTR_KPARAM_INFO
	.align		4
.L_15:
        /*0038*/ 	.byte	0x04, 0x17
        /*003a*/ 	.short	(.L_17 - .L_16)
.L_16:
        /*003c*/ 	.word	0x00000000
        /*0040*/ 	.short	0x0000
        /*0042*/ 	.short	0x0000
        /*0044*/ 	.byte	0x00, 0xf0, 0x11, 0x00


	//----- nvinfo : EIATTR_SPARSE_MMA_MASK
	.align		4
.L_17:
        /*0048*/ 	.byte	0x03, 0x50
        /*004a*/ 	.short	0x0000


	//----- nvinfo : EIATTR_MAXREG_COUNT
	.align		4
        /*004c*/ 	.byte	0x03, 0x1b
        /*004e*/ 	.short	0x00ff


	//----- nvinfo : EIATTR_EXTERNS
	.align		4
        /*0050*/ 	.byte	0x04, 0x0f
        /*0052*/ 	.short	(.L_19 - .L_18)


	//   ....[0]....
	.align		4
.L_18:
        /*0054*/ 	.word	index@(vprintf)


	//----- nvinfo : EIATTR_MERCURY_ISA_VERSION
	.align		4
.L_19:
        /*0058*/ 	.byte	0x03, 0x5f
        /*005a*/ 	.short	0x0101


	//----- nvinfo : EIATTR_VRC_CTA_INIT_COUNT
	.align		4
        /*005c*/ 	.byte	0x02, 0x4a
	.zero		1
	.zero		1


	//----- nvinfo : EIATTR_SYSCALL_OFFSETS
	.align		4
        /*0060*/ 	.byte	0x04, 0x46
        /*0062*/ 	.short	(.L_21 - .L_20)


	//   ....[0]....
.L_20:
        /*0064*/ 	.word	0x00000100


	//   ....[1]....
        /*0068*/ 	.word	0x00000310


	//   ....[2]....
        /*006c*/ 	.word	0x000003f0


	//   ....[3]....
        /*0070*/ 	.word	0x000004d0


	//   ....[4]....
        /*0074*/ 	.word	0x000005b0


	//   ....[5]....
        /*0078*/ 	.word	0x00000690


	//   ....[6]....
        /*007c*/ 	.word	0x00000770


	//   ....[7]....
        /*0080*/ 	.word	0x00000850


	//   ....[8]....
        /*0084*/ 	.word	0x00000930


	//   ....[9]....
        /*0088*/ 	.word	0x00000a10


	//   ....[10]....
        /*008c*/ 	.word	0x00000af0


	//   ....[11]....
        /*0090*/ 	.word	0x00000bd0


	//   ....[12]....
        /*0094*/ 	.word	0x00000cb0


	//   ....[13]....
        /*0098*/ 	.word	0x00000d90


	//   ....[14]....
        /*009c*/ 	.word	0x00000e70


	//   ....[15]....
        /*00a0*/ 	.word	0x00000f50


	//   ....[16]....
        /*00a4*/ 	.word	0x00001030


	//   ....[17]....
        /*00a8*/ 	.word	0x000011f0


	//   ....[18]....
        /*00ac*/ 	.word	0x000012d0


	//   ....[19]....
        /*00b0*/ 	.word	0x000013b0


	//   ....[20]....
        /*00b4*/ 	.word	0x00001490


	//   ....[21]....
        /*00b8*/ 	.word	0x00001570


	//   ....[22]....
        /*00bc*/ 	.word	0x00001650


	//   ....[23]....
        /*00c0*/ 	.word	0x00001730


	//   ....[24]....
        /*00c4*/ 	.word	0x00001810


	//   ....[25]....
        /*00c8*/ 	.word	0x00001990


	//   ....[26]....
        /*00cc*/ 	.word	0x00001a70


	//   ....[27]....
        /*00d0*/ 	.word	0x00001b50


	//   ....[28]....
        /*00d4*/ 	.word	0x00001c30


	//   ....[29]....
        /*00d8*/ 	.word	0x00001db0


	//----- nvinfo : EIATTR_EXIT_INSTR_OFFSETS
	.align		4
.L_21:
        /*00dc*/ 	.byte	0x04, 0x1c
        /*00de*/ 	.short	(.L_23 - .L_22)


	//   ....[0]....
.L_22:
        /*00e0*/ 	.word	0x00000130


	//   ....[1]....
        /*00e4*/ 	.word	0x000010b0


	//   ....[2]....
        /*00e8*/ 	.word	0x00001840


	//   ....[3]....
        /*00ec*/ 	.word	0x00001c60


	//   ....[4]....
        /*00f0*/ 	.word	0x00001e00


	//----- nvinfo : EIATTR_CRS_STACK_SIZE
	.align		4
.L_23:
        /*00f4*/ 	.byte	0x04, 0x1e
        /*00f6*/ 	.short	(.L_25 - .L_24)
.L_24:
        /*00f8*/ 	.word	0x00000000


	//----- nvinfo : EIATTR_CBANK_PARAM_SIZE
	.align		4
.L_25:
        /*00fc*/ 	.byte	0x03, 0x19
        /*00fe*/ 	.short	0x0020


	//----- nvinfo : EIATTR_PARAM_CBANK
	.align		4
        /*0100*/ 	.byte	0x04, 0x0a
        /*0102*/ 	.short	(.L_27 - .L_26)
	.align		4
.L_26:
        /*0104*/ 	.word	index@(.nv.constant0._Z12print_myselfiPPciS0_)
        /*0108*/ 	.short	0x0380
        /*010a*/ 	.short	0x0020


	//----- nvinfo : EIATTR_SW_WAR
	.align		4
.L_27:
        /*010c*/ 	.byte	0x04, 0x36
        /*010e*/ 	.short	(.L_29 - .L_28)
.L_28:
        /*0110*/ 	.word	0x00000008
.L_29:


//--------------------- .nv.callgraph             --------------------------
	.section	.nv.callgraph,"",@"SHT_CUDA_CALLGRAPH"
	.align	4
	.sectionentsize	8
	.align		4
        /*0000*/ 	.word	0x00000000
	.align		4
        /*0004*/ 	.word	0xffffffff
	.align		4
        /*0008*/ 	.word	index@(_Z12print_myselfiPPciS0_)
	.align		4
        /*000c*/ 	.word	index@(vprintf)
	.align		4
        /*0010*/ 	.word	0x00000000
	.align		4
        /*0014*/ 	.word	0xfffffffe
	.align		4
        /*0018*/ 	.word	0x00000000
	.align		4
        /*001c*/ 	.word	0xfffffffd
	.align		4
        /*0020*/ 	.word	0x00000000
	.align		4
        /*0024*/ 	.word	0xfffffffc


//--------------------- .nv.constant4             --------------------------
	.section	.nv.constant4,"a",@progbits
	.align	8
	.align		8
.nv.constant4:
        /*0000*/ 	.dword	vprintf
	.align		8
        /*0008*/ 	.dword	$str
	.align		8
        /*0010*/ 	.dword	$str$1


//--------------------- .text._Z12print_myselfiPPciS0_ --------------------------
	.section	.text._Z12print_myselfiPPciS0_,"ax",@progbits
	.align	128
        .global         _Z12print_myselfiPPciS0_
        .type           _Z12print_myselfiPPciS0_,@function
        .size           _Z12print_myselfiPPciS0_,(.L_x_36 - _Z12print_myselfiPPciS0_)
        .other          _Z12print_myselfiPPciS0_,@"STO_CUDA_ENTRY STV_DEFAULT"
_Z12print_myselfiPPciS0_:
.text._Z12print_myselfiPPciS0_:
[----:B------:R-:W0:Y:S08]  /*0000*/  LDC R1, c[0x0][0x37c] ;  /* 0x0000df00ff017b82 */ /* 0x000e300000000800 */
[----:B------:R-:W1:Y:S01]  /*0010*/  LDC R10, c[0x0][0x380] ;  /* 0x0000e000ff0a7b82 */ /* 0x000e620000000800 */
[----:B------:R-:W2:Y:S01]  /*0020*/  LDCU UR4, c[0x0][0x2f8] ;  /* 0x00005f00ff0477ac */ /* 0x000ea20008000800 */
[----:B0-----:R-:W-:Y:S01]  /*0030*/  VIADD R1, R1, 0xfffffff0 ;  /* 0xfffffff001017836 */ /* 0x001fe20000000000 */
[----:B------:R-:W-:Y:S01]  /*0040*/  MOV R0, 0x0 ;  /* 0x0000000000007802 */ /* 0x000fe20000000f00 */
[----:B------:R-:W0:Y:S04]  /*0050*/  LDCU UR5, c[0x0][0x2fc] ;  /* 0x00005f80ff0577ac */ /* 0x000e280008000800 */
[----:B------:R3:W4:Y:S01]  /*0060*/  LDC.64 R8, c[0x4][R0] ;  /* 0x0100000000087b82 */ /* 0x0007220000000a00 */
[----:B------:R-:W5:Y:S01]  /*0070*/  LDCU.64 UR6, c[0x4][0x8] ;  /* 0x01000100ff0677ac */ /* 0x000f620008000a00 */
[----:B--2---:R-:W-:Y:S01]  /*0080*/  IADD3 R22, P0, PT, R1, UR4, RZ ;  /* 0x0000000401167c10 */ /* 0x004fe2000ff1e0ff */
[----:B-1----:R3:W-:Y:S04]  /*0090*/  STL [R1], R10 ;  /* 0x0000000a01007387 */ /* 0x0027e80000100800 */
[----:B0-----:R-:W-:-:S02]  /*00a0*/  IMAD.X R2, RZ, RZ, UR5, P0 ;  /* 0x00000005ff027e24 */ /* 0x001fc400080e06ff */
[----:B-----5:R-:W-:Y:S02]  /*00b0*/  IMAD.U32 R4, RZ, RZ, UR6 ;  /* 0x00000006ff047e24 */ /* 0x020fe4000f8e00ff */
[----:B------:R-:W-:Y:S02]  /*00c0*/  IMAD.U32 R5, RZ, RZ, UR7 ;  /* 0x00000007ff057e24 */ /* 0x000fe4000f8e00ff */
[----:B------:R-:W-:Y:S02]  /*00d0*/  IMAD.MOV.U32 R6, RZ, RZ, R22 ;  /* 0x000000ffff067224 */ /* 0x000fe400078e0016 */
[----:B---3--:R-:W-:-:S07]  /*00e0*/  IMAD.MOV.U32 R7, RZ, RZ, R2 ;  /* 0x000000ffff077224 */ /* 0x008fce00078e0002 */
[----:B------:R-:W-:-:S07]  /*00f0*/  LEPC R20, `(.L_x_0) ;  /* 0x000000001014794e */ /* 0x000fce0000000000 */
[----:B----4-:R-:W-:Y:S05]  /*0100*/  CALL.ABS.NOINC R8 ;  /* 0x0000000008007343 */ /* 0x010fea0003c00000 */
.L_x_0:
[----:B------:R-:W0:Y:S02]  /*0110*/  LDC R0, c[0x0][0x390] ;  /* 0x0000e400ff007b82 */ /* 0x000e240000000800 */
[----:B0-----:R-:W-:-:S13]  /*0120*/  ISETP.GE.AND P0, PT, R0, 0x1, PT ;  /* 0x000000010000780c */ /* 0x001fda0003f06270 */
[----:B------:R-:W-:Y:S05]  /*0130*/  @!P0 EXIT ;  /* 0x000000000000894d */ /* 0x000fea0003800000 */
[----:B------:R-:W0:Y:S01]  /*0140*/  LDC.64 R18, c[0x0][0x358] ;  /* 0x0000d600ff127b82 */ /* 0x000e220000000a00 */
[----:B------:R-:W-:Y:S01]  /*0150*/  ISETP.GE.U32.AND P0, PT, R0, 0x10, PT ;  /* 0x000000100000780c */ /* 0x000fe20003f06070 */
[----:B------:R-:W-:-:S12]  /*0160*/  IMAD.MOV.U32 R23, RZ, RZ, RZ ;  /* 0x000000ffff177224 */ /* 0x000fd800078e00ff */
[----:B------:R-:W-:Y:S05]  /*0170*/  @!P0 BRA `(.L_x_1) ;  /* 0x0000000c00c48947 */ /* 0x000fea0003800000 */
[----:B------:R-:W1:Y:S01]  /*0180*/  LDCU.64 UR4, c[0x0][0x388] ;  /* 0x00007100ff0477ac */ /* 0x000e620008000a00 */
[----:B------:R-:W-:Y:S01]  /*0190*/  LOP3.LUT R23, R0, 0x7ffffff0, RZ, 0xc0, !PT ;  /* 0x7ffffff000177812 */ /* 0x000fe200078ec0ff */
[----:B------:R-:W-:Y:S04]  /*01a0*/  BSSY.RECONVERGENT B6, `(.L_x_1) ;  /* 0x00000ee000067945 */ /* 0x000fe80003800200 */
[----:B------:R-:W-:Y:S01]  /*01b0*/  IMAD.MOV R25, RZ, RZ, -R23 ;  /* 0x000000ffff197224 */ /* 0x000fe200078e0a17 */
[----:B-1----:R-:W-:-:S04]  /*01c0*/  UIADD3 UR4, UP0, UPT, UR4, 0x40, URZ ;  /* 0x0000004004047890 */ /* 0x002fc8000ff1e0ff */
[----:B------:R-:W-:Y:S02]  /*01d0*/  UIADD3.X UR5, UPT, UPT, URZ, UR5, URZ, UP0, !UPT ;  /* 0x00000005ff057290 */ /* 0x000fe400087fe4ff */
[----:B------:R-:W-:-:S04]  /*01e0*/  IMAD.U32 R16, RZ, RZ, UR4 ;  /* 0x00000004ff107e24 */ /* 0x000fc8000f8e00ff */
[----:B------:R-:W-:-:S07]  /*01f0*/  IMAD.U32 R17, RZ, RZ, UR5 ;  /* 0x00000005ff117e24 */ /* 0x000fce000f8e00ff */
.L_x_18:
[----:B0-----:R-:W-:Y:S01]  /*0200*/  R2UR UR4, R18 ;  /* 0x00000000120472ca */ /* 0x001fe200000e0000 */
[----:B------:R-:W0:Y:S01]  /*0210*/  LDC R0, c[0x0][0x380] ;  /* 0x0000e000ff007b82 */ /* 0x000e220000000800 */
[----:B------:R-:W-:-:S13]  /*0220*/  R2UR UR5, R19 ;  /* 0x00000000130572ca */ /* 0x000fda00000e0000 */
[----:B------:R-:W2:Y:S01]  /*0230*/  LDG.E.64 R10, desc[UR4][R16.64+-0x40] ;  /* 0xffffc004100a7981 */ /* 0x000ea2000c1e1b00 */
[----:B------:R-:W-:Y:S01]  /*0240*/  MOV R24, 0x0 ;  /* 0x0000000000187802 */ /* 0x000fe20000000f00 */
[----:B------:R-:W1:Y:S01]  /*0250*/  LDCU.64 UR4, c[0x4][0x10] ;  /* 0x01000200ff0477ac */ /* 0x000e620008000a00 */
[----:B------:R-:W-:Y:S01]  /*0260*/  IADD3 R25, PT, PT, R25, 0x10, RZ ;  /* 0x0000001019197810 */ /* 0x000fe20007ffe0ff */
[----:B------:R-:W-:Y:S01]  /*0270*/  IMAD.MOV.U32 R6, RZ, RZ, R22 ;  /* 0x000000ffff067224 */ /* 0x000fe200078e0016 */
[----:B------:R3:W4:Y:S01]  /*0280*/  LDC.64 R8, c[0x4][R24] ;  /* 0x0100000018087b82 */ /* 0x0007220000000a00 */
[----:B------:R-:W-:Y:S01]  /*0290*/  IMAD.MOV.U32 R7, RZ, RZ, R2 ;  /* 0x000000ffff077224 */ /* 0x000fe200078e0002 */
[----:B------:R-:W-:Y:S01]  /*02a0*/  ISETP.NE.AND P0, PT, R25, RZ, PT ;  /* 0x000000ff1900720c */ /* 0x000fe20003f05270 */
[----:B0-----:R3:W-:Y:S03]  /*02b0*/  STL [R1], R0 ;  /* 0x0000000001007387 */ /* 0x0017e60000100800 */
[----:B------:R-:W-:Y:S01]  /*02c0*/  P2R R26, PR, RZ, 0x1 ;  /* 0x00000001ff1a7803 */ /* 0x000fe20000000000 */
[----:B-1----:R-:W-:-:S02]  /*02d0*/  IMAD.U32 R4, RZ, RZ, UR4 ;  /* 0x00000004ff047e24 */ /* 0x002fc4000f8e00ff */
[----:B------:R-:W-:Y:S01]  /*02e0*/  IMAD.U32 R5, RZ, RZ, UR5 ;  /* 0x00000005ff057e24 */ /* 0x000fe2000f8e00ff */
[----:B--2-4-:R3:W-:Y:S06]  /*02f0*/  STL.64 [R1+0x8], R10 ;  /* 0x0000080a01007387 */ /* 0x0147ec0000100a00 */
[----:B------:R-:W-:-:S07]  /*0300*/  LEPC R20, `(.L_x_2) ;  /* 0x000000001014794e */ /* 0x000fce0000000000 */
[----:B---3--:R-:W-:Y:S05]  /*0310*/  CALL.ABS.NOINC R8 ;  /* 0x0000000008007343 */ /* 0x008fea0003c00000 */
.L_x_2:
[----:B------:R-:W-:Y:S01]  /*0320*/  R2UR UR4, R18 ;  /* 0x00000000120472ca */ /* 0x000fe200000e0000 */
[----:B------:R-:W0:Y:S01]  /*0330*/  LDC R0, c[0x0][0x380] ;  /* 0x0000e000ff007b82 */ /* 0x000e220000000800 */
[----:B------:R-:W-:-:S13]  /*0340*/  R2UR UR5, R19 ;  /* 0x00000000130572ca */ /* 0x000fda00000e0000 */
[----:B------:R-:W2:Y:S01]  /*0350*/  LDG.E.64 R10, desc[UR4][R16.64+-0x38] ;  /* 0xffffc804100a7981 */ /* 0x000ea2000c1e1b00 */
[----:B------:R1:W3:Y:S01]  /*0360*/  LDC.64 R8, c[0x4][R24] ;  /* 0x0100000018087b82 */ /* 0x0002e20000000a00 */
[----:B------:R-:W4:Y:S01]  /*0370*/  LDCU.64 UR4, c[0x4][0x10] ;  /* 0x01000200ff0477ac */ /* 0x000f220008000a00 */
[----:B------:R-:W-:Y:S02]  /*0380*/  IMAD.MOV.U32 R6, RZ, RZ, R22 ;  /* 0x000000ffff067224 */ /* 0x000fe400078e0016 */
[----:B------:R-:W-:Y:S01]  /*0390*/  IMAD.MOV.U32 R7, RZ, RZ, R2 ;  /* 0x000000ffff077224 */ /* 0x000fe200078e0002 */
[----:B0-----:R1:W-:Y:S01]  /*03a0*/  STL [R1], R0 ;  /* 0x0000000001007387 */ /* 0x0013e20000100800 */
[----:B----4-:R-:W-:Y:S02]  /*03b0*/  IMAD.U32 R4, RZ, RZ, UR4 ;  /* 0x00000004ff047e24 */ /* 0x010fe4000f8e00ff */
[----:B------:R-:W-:Y:S01]  /*03c0*/  IMAD.U32 R5, RZ, RZ, UR5 ;  /* 0x00000005ff057e24 */ /* 0x000fe2000f8e00ff */
[----:B--23--:R1:W-:Y:S06]  /*03d0*/  STL.64 [R1+0x8], R10 ;  /* 0x0000080a01007387 */ /* 0x00c3ec0000100a00 */
[----:B------:R-:W-:-:S07]  /*03e0*/  LEPC R20, `(.L_x_3) ;  /* 0x000000001014794e */ /* 0x000fce0000000000 */
[----:B-1----:R-:W-:Y:S05]  /*03f0*/  CALL.ABS.NOINC R8 ;  /* 0x0000000008007343 */ /* 0x002fea0003c00000 */
.L_x_3:
        /* <DEDUP_REMOVED lines=9> */
[----:B----4-:R-:W-:Y:S01]  /*0490*/  IMAD.U32 R4, RZ, RZ, UR4 ;  /* 0x00000004ff047e24 */ /* 0x010fe2000f8e00ff */
[----:B------:R-:W-:Y:S02]  /*04a0*/  MOV R5, UR5 ;  /* 0x0000000500057c02 */ /* 0x000fe40008000f00 */
[----:B--23--:R1:W-:Y:S05]  /*04b0*/  STL.64 [R1+0x8], R10 ;  /* 0x0000080a01007387 */ /* 0x00c3ea0000100a00 */
[----:B------:R-:W-:-:S07]  /*04c0*/  LEPC R20, `(.L_x_4) ;  /* 0x000000001014794e */ /* 0x000fce0000000000 */
[----:B-1----:R-:W-:Y:S05]  /*04d0*/  CALL.ABS.NOINC R8 ;  /* 0x0000000008007343 */ /* 0x002fea0003c00000 */
.L_x_4:
        /* <DEDUP_REMOVED lines=14> */
.L_x_5:
[----:B------:R-:W-:Y:S01]  /*05c0*/  R2UR UR4, R18 ;  /* 0x00000000120472ca */ /* 0x000fe200000e0000 */
[----:B------:R-:W0:Y:S01]  /*05d0*/  LDC R0, c[0x0][0x380] ;  /* 0x0000e000ff007b82 */ /* 0x000e220000000800 */
[----:B------:R-:W-:-:S13]  /*05e0*/  R2UR UR5, R19 ;  /* 0x00000000130572ca */ /* 0x000fda00000e0000 */
[----:B------:R-:W2:Y:S01]  /*05f0*/  LDG.E.64 R10, desc[UR4][R16.64+-0x20] ;  /* 0xffffe004100a7981 */ /* 0x000ea2000c1e1b00 */
[----:B------:R1:W3:Y:S01]  /*0600*/  LDC.64 R8, c[0x4][R24] ;  /* 0x0100000018087b82 */ /* 0x0002e20000000a00 */
[----:B------:R-:W4:Y:S01]  /*0610*/  LDCU.64 UR4, c[0x4][0x10] ;  /* 0x01000200ff0477ac */ /* 0x000f220008000a00 */
[----:B------:R-:W-:Y:S01]  /*0620*/  IMAD.MOV.U32 R6, RZ, RZ, R22 ;  /* 0x000000ffff067224 */ /* 0x000fe200078e0016 */
[----:B------:R-:W-:Y:S01]  /*0630*/  MOV R7, R2 ;  /* 0x0000000200077202 */ /* 0x000fe20000000f00 */
[----:B0-----:R1:W-:Y:S01]  /*0640*/  STL [R1], R0 ;  /* 0x0000000001007387 */ /* 0x0013e20000100800 */
[----:B----4-:R-:W-:Y:S02]  /*0650*/  IMAD.U32 R4, RZ, RZ, UR4 ;  /* 0x00000004ff047e24 */ /* 0x010fe4000f8e00ff */
[----:B------:R-:W-:Y:S01]  /*0660*/  IMAD.U32 R5, RZ, RZ, UR5 ;  /* 0x00000005ff057e24 */ /* 0x000fe2000f8e00ff */
[----:B--23--:R1:W-:Y:S06]  /*0670*/  STL.64 [R1+0x8], R10 ;  /* 0x0000080a01007387 */ /* 0x00c3ec0000100a00 */
[----:B------:R-:W-:-:S07]  /*0680*/  LEPC R20, `(.L_x_6) ;  /* 0x000000001014794e */ /* 0x000fce0000000000 */
[----:B-1----:R-:W-:Y:S05]  /*0690*/  CALL.ABS.NOINC R8 ;  /* 0x0000000008007343 */ /* 0x002fea0003c00000 */
.L_x_6:
        /* <DEDUP_REMOVED lines=14> */
.L_x_7:
        /* <DEDUP_REMOVED lines=14> */
.L_x_8:
        /* <DEDUP_REMOVED lines=14> */
.L_x_9:
        /* <DEDUP_REMOVED lines=14> */
.L_x_10:
        /* <DEDUP_REMOVED lines=14> */
.L_x_11:
        /* <DEDUP_REMOVED lines=14> */
.L_x_12:
        /* <DEDUP_REMOVED lines=14> */
.L_x_13:
        /* <DEDUP_REMOVED lines=14> */
.L_x_14:
        /* <DEDUP_REMOVED lines=14> */
.L_x_15:
        /* <DEDUP_REMOVED lines=14> */
.L_x_16:
        /* <DEDUP_REMOVED lines=14> */
.L_x_17:
[----:B------:R-:W-:Y:S02]  /*1040*/  ISETP.NE.AND P6, PT, R26, RZ, PT ;  /* 0x000000ff1a00720c */ /* 0x000fe40003fc5270 */
[----:B------:R-:W-:-:S05]  /*1050*/  IADD3 R16, P0, PT, R16, 0x80, RZ ;  /* 0x0000008010107810 */ /* 0x000fca0007f1e0ff */
[----:B------:R-:W-:-:S06]  /*1060*/  IMAD.X R17, RZ, RZ, R17, P0 ;  /* 0x000000ffff117224 */ /* 0x000fcc00000e0611 */
[----:B------:R-:W-:Y:S05]  /*1070*/  @P6 BRA `(.L_x_18) ;  /* 0xfffffff000606947 */ /* 0x000fea000383ffff */
[----:B------:R-:W-:Y:S05]  /*1080*/  BSYNC.RECONVERGENT B6 ;  /* 0x0000000000067941 */ /* 0x000fea0003800200 */
.L_x_1:
[----:B------:R-:W1:Y:S02]  /*1090*/  LDC R25, c[0x0][0x390] ;  /* 0x0000e400ff197b82 */ /* 0x000e640000000800 */
[----:B-1----:R-:W-:-:S13]  /*10a0*/  LOP3.LUT P0, R0, R25, 0xf, RZ, 0xc0, !PT ;  /* 0x0000000f19007812 */ /* 0x002fda000780c0ff */
[----:B------:R-:W-:Y:S05]  /*10b0*/  @!P0 EXIT ;  /* 0x000000000000894d */ /* 0x000fea0003800000 */
[----:B------:R-:W-:Y:S02]  /*10c0*/  ISETP.GE.U32.AND P0, PT, R0, 0x8, PT ;  /* 0x000000080000780c */ /* 0x000fe40003f06070 */
[----:B------:R-:W-:-:S11]  /*10d0*/  LOP3.LUT R25, R25, 0x7, RZ, 0xc0, !PT ;  /* 0x0000000719197812 */ /* 0x000fd600078ec0ff */
[----:B------:R-:W-:Y:S05]  /*10e0*/  @!P0 BRA `(.L_x_19) ;  /* 0x0000000400d08947 */ /* 0x000fea0003800000 */
[----:B------:R-:W1:Y:S01]  /*10f0*/  LDC.64 R16, c[0x0][0x388] ;  /* 0x0000e200ff107b82 */ /* 0x000e620000000a00 */
[----:B0-----:R-:W-:Y:S02]  /*1100*/  R2UR UR4, R18 ;  /* 0x00000000120472ca */ /* 0x001fe400000e0000 */
[----:B------:R-:W-:-:S05]  /*1110*/  R2UR UR5, R19 ;  /* 0x00000000130572ca */ /* 0x000fca00000e0000 */
[----:B------:R-:W0:Y:S01]  /*1120*/  LDC R0, c[0x0][0x380] ;  /* 0x0000e000ff007b82 */ /* 0x000e220000000800 */
[----:B-1----:R-:W-:-:S07]  /*1130*/  IMAD.WIDE.U32 R16, R23, 0x8, R16 ;  /* 0x0000000817107825 */ /* 0x002fce00078e0010 */
[----:B------:R-:W2:Y:S01]  /*1140*/  LDG.E.64 R10, desc[UR4][R16.64] ;  /* 0x00000004100a7981 */ /* 0x000ea2000c1e1b00 */
[----:B------:R-:W-:Y:S01]  /*1150*/  MOV R24, 0x0 ;  /* 0x0000000000187802 */ /* 0x000fe20000000f00 */
[----:B------:R-:W1:Y:S01]  /*1160*/  LDCU.64 UR4, c[0x4][0x10] ;  /* 0x01000200ff0477ac */ /* 0x000e620008000a00 */
[----:B------:R-:W-:Y:S01]  /*1170*/  IMAD.MOV.U32 R6, RZ, RZ, R22 ;  /* 0x000000ffff067224 */ /* 0x000fe200078e0016 */
[----:B0-----:R0:W-:Y:S01]  /*1180*/  STL [R1], R0 ;  /* 0x0000000001007387 */ /* 0x0011e20000100800 */
[----:B------:R0:W3:Y:S01]  /*1190*/  LDC.64 R8, c[0x4][R24] ;  /* 0x0100000018087b82 */ /* 0x0000e20000000a00 */
[----:B------:R-:W-:Y:S02]  /*11a0*/  IMAD.MOV.U32 R7, RZ, RZ, R2 ;  /* 0x000000ffff077224 */ /* 0x000fe400078e0002 */
[----:B-1----:R-:W-:Y:S02]  /*11b0*/  IMAD.U32 R4, RZ, RZ, UR4 ;  /* 0x00000004ff047e24 */ /* 0x002fe4000f8e00ff */
[----:B------:R-:W-:Y:S01]  /*11c0*/  IMAD.U32 R5, RZ, RZ, UR5 ;  /* 0x00000005ff057e24 */ /* 0x000fe2000f8e00ff */
[----:B--23--:R0:W-:Y:S06]  /*11d0*/  STL.64 [R1+0x8], R10 ;  /* 0x0000080a01007387 */ /* 0x00c1ec0000100a00 */
[----:B------:R-:W-:-:S07]  /*11e0*/  LEPC R20, `(.L_x_20) ;  /* 0x000000001014794e */ /* 0x000fce0000000000 */
[----:B0-----:R-:W-:Y:S05]  /*11f0*/  CALL.ABS.NOINC R8 ;  /* 0x0000000008007343 */ /* 0x001fea0003c00000 */
.L_x_20:
        /* <DEDUP_REMOVED lines=9> */
[----:B----4-:R-:W-:Y:S01]  /*1290*/  MOV R4, UR4 ;  /* 0x0000000400047c02 */ /* 0x010fe20008000f00 */
[----:B------:R-:W-:Y:S02]  /*12a0*/  IMAD.U32 R5, RZ, RZ, UR5 ;  /* 0x00000005ff057e24 */ /* 0x000fe4000f8e00ff */
[----:B--23--:R1:W-:Y:S05]  /*12b0*/  STL.64 [R1+0x8], R10 ;  /* 0x0000080a01007387 */ /* 0x00c3ea0000100a00 */
[----:B------:R-:W-:-:S07]  /*12c0*/  LEPC R20, `(.L_x_21) ;  /* 0x000000001014794e */ /* 0x000fce0000000000 */
[----:B-1----:R-:W-:Y:S05]  /*12d0*/  CALL.ABS.NOINC R8 ;  /* 0x0000000008007343 */ /* 0x002fea0003c00000 */
.L_x_21:
        /* <DEDUP_REMOVED lines=14> */
.L_x_22:
        /* <DEDUP_REMOVED lines=14> */
.L_x_23:
        /* <DEDUP_REMOVED lines=14> */
.L_x_24:
[----:B------:R-:W-:Y:S01]  /*1580*/  R2UR UR4, R18 ;  /* 0x00000000120472ca */ /* 0x000fe200000e0000 */
[----:B------:R-:W0:Y:S01]  /*1590*/  LDC R0, c[0x0][0x380] ;  /* 0x0000e000ff007b82 */ /* 0x000e220000000800 */
[----:B------:R-:W-:-:S13]  /*15a0*/  R2UR UR5, R19 ;  /* 0x00000000130572ca */ /* 0x000fda00000e0000 */
[----:B------:R-:W2:Y:S01]  /*15b0*/  LDG.E.64 R10, desc[UR4][R16.64+0x28] ;  /* 0x00002804100a7981 */ /* 0x000ea2000c1e1b00 */
[----:B------:R1:W3:Y:S01]  /*15c0*/  LDC.64 R8, c[0x4][R24] ;  /* 0x0100000018087b82 */ /* 0x0002e20000000a00 */
[----:B------:R-:W4:Y:S01]  /*15d0*/  LDCU.64 UR4, c[0x4][0x10] ;  /* 0x01000200ff0477ac */ /* 0x000f220008000a00 */
[----:B------:R-:W-:Y:S01]  /*15e0*/  MOV R6, R22 ;  /* 0x0000001600067202 */ /* 0x000fe20000000f00 */
[----:B------:R-:W-:Y:S01]  /*15f0*/  IMAD.MOV.U32 R7, RZ, RZ, R2 ;  /* 0x000000ffff077224 */ /* 0x000fe200078e0002 */
[----:B0-----:R1:W-:Y:S01]  /*1600*/  STL [R1], R0 ;  /* 0x0000000001007387 */ /* 0x0013e20000100800 */
[----:B----4-:R-:W-:Y:S02]  /*1610*/  IMAD.U32 R4, RZ, RZ, UR4 ;  /* 0x00000004ff047e24 */ /* 0x010fe4000f8e00ff */
[----:B------:R-:W-:Y:S01]  /*1620*/  IMAD.U32 R5, RZ, RZ, UR5 ;  /* 0x00000005ff057e24 */ /* 0x000fe2000f8e00ff */
[----:B--23--:R1:W-:Y:S06]  /*1630*/  STL.64 [R1+0x8], R10 ;  /* 0x0000080a01007387 */ /* 0x00c3ec0000100a00 */
[----:B------:R-:W-:-:S07]  /*1640*/  LEPC R20, `(.L_x_25) ;  /* 0x000000001014794e */ /* 0x000fce0000000000 */
[----:B-1----:R-:W-:Y:S05]  /*1650*/  CALL.ABS.NOINC R8 ;  /* 0x0000000008007343 */ /* 0x002fea0003c00000 */
.L_x_25:
        /* <DEDUP_REMOVED lines=14> */
.L_x_26:
        /* <DEDUP_REMOVED lines=14> */
.L_x_27:
[----:B------:R-:W-:-:S07]  /*1820*/  VIADD R23, R23, 0x8 ;  /* 0x0000000817177836 */ /* 0x000fce0000000000 */
.L_x_19:
[----:B------:R-:W-:-:S13]  /*1830*/  ISETP.NE.AND P0, PT, R25, RZ, PT ;  /* 0x000000ff1900720c */ /* 0x000fda0003f05270 */
[----:B------:R-:W-:Y:S05]  /*1840*/  @!P0 EXIT ;  /* 0x000000000000894d */ /* 0x000fea0003800000 */
[----:B------:R-:W1:Y:S01]  /*1850*/  LDC R0, c[0x0][0x390] ;  /* 0x0000e400ff007b82 */ /* 0x000e620000000800 */
[----:B------:R-:W-:Y:S02]  /*1860*/  ISETP.GE.U32.AND P0, PT, R25, 0x4, PT ;  /* 0x000000041900780c */ /* 0x000fe40003f06070 */
[----:B-1----:R-:W-:-:S11]  /*1870*/  LOP3.LUT R25, R0, 0x3, RZ, 0xc0, !PT ;  /* 0x0000000300197812 */ /* 0x002fd600078ec0ff */
        /* <DEDUP_REMOVED lines=18> */
.L_x_29:
        /* <DEDUP_REMOVED lines=14> */
.L_x_30:
        /* <DEDUP_REMOVED lines=14> */
.L_x_31:
        /* <DEDUP_REMOVED lines=14> */
.L_x_32:
[----:B------:R-:W-:-:S07]  /*1c40*/  IADD3 R23, PT, PT, R23, 0x4, RZ ;  /* 0x0000000417177810 */ /* 0x000fce0007ffe0ff */
.L_x_28:
[----:B------:R-:W-:-:S13]  /*1c50*/  ISETP.NE.AND P0, PT, R25, RZ, PT ;  /* 0x000000ff1900720c */ /* 0x000fda0003f05270 */
[----:B------:R-:W-:Y:S05]  /*1c60*/  @!P0 EXIT ;  /* 0x000000000000894d */ /* 0x000fea0003800000 */
[----:B------:R-:W1:Y:S01]  /*1c70*/  LDC.64 R16, c[0x0][0x388] ;  /* 0x0000e200ff107b82 */ /* 0x000e620000000a00 */
[----:B------:R-:W-:Y:S02]  /*1c80*/  IMAD.MOV R25, RZ, RZ, -R25 ;  /* 0x000000ffff197224 */ /* 0x000fe400078e0a19 */
[----:B-1----:R-:W-:-:S07]  /*1c90*/  IMAD.WIDE.U32 R16, R23, 0x8, R16 ;  /* 0x0000000817107825 */ /* 0x002fce00078e0010 */
.L_x_34:
[----:B0-----:R-:W-:Y:S01]  /*1ca0*/  R2UR UR4, R18 ;  /* 0x00000000120472ca */ /* 0x001fe200000e0000 */
[----:B------:R-:W0:Y:S01]  /*1cb0*/  LDC R0, c[0x0][0x380] ;  /* 0x0000e000ff007b82 */ /* 0x000e220000000800 */
[----:B------:R-:W-:-:S13]  /*1cc0*/  R2UR UR5, R19 ;  /* 0x00000000130572ca */ /* 0x000fda00000e0000 */
[----:B------:R-:W2:Y:S01]  /*1cd0*/  LDG.E.64 R10, desc[UR4][R16.64] ;  /* 0x00000004100a7981 */ /* 0x000ea2000c1e1b00 */
[----:B------:R-:W-:Y:S01]  /*1ce0*/  MOV R8, 0x0 ;  /* 0x0000000000087802 */ /* 0x000fe20000000f00 */
[----:B------:R-:W1:Y:S01]  /*1cf0*/  LDCU.64 UR4, c[0x4][0x10] ;  /* 0x01000200ff0477ac */ /* 0x000e620008000a00 */
[----:B------:R-:W-:Y:S02]  /*1d00*/  VIADD R25, R25, 0x1 ;  /* 0x0000000119197836 */ /* 0x000fe40000000000 */
[----:B------:R-:W-:Y:S02]  /*1d10*/  IMAD.MOV.U32 R6, RZ, RZ, R22 ;  /* 0x000000ffff067224 */ /* 0x000fe400078e0016 */
[----:B------:R-:W3:Y:S01]  /*1d20*/  LDC.64 R8, c[0x4][R8] ;  /* 0x0100000008087b82 */ /* 0x000ee20000000a00 */
[----:B------:R-:W-:Y:S01]  /*1d30*/  ISETP.NE.AND P0, PT, R25, RZ, PT ;  /* 0x000000ff1900720c */ /* 0x000fe20003f05270 */
[----:B------:R-:W-:Y:S01]  /*1d40*/  IMAD.MOV.U32 R7, RZ, RZ, R2 ;  /* 0x000000ffff077224 */ /* 0x000fe200078e0002 */
[----:B0-----:R0:W-:Y:S02]  /*1d50*/  STL [R1], R0 ;  /* 0x0000000001007387 */ /* 0x0011e40000100800 */
[----:B------:R-:W-:Y:S01]  /*1d60*/  P2R R23, PR, RZ, 0x1 ;  /* 0x00000001ff177803 */ /* 0x000fe20000000000 */
[----:B-1----:R-:W-:-:S02]  /*1d70*/  IMAD.U32 R4, RZ, RZ, UR4 ;  /* 0x00000004ff047e24 */ /* 0x002fc4000f8e00ff */
[----:B------:R-:W-:Y:S01]  /*1d80*/  IMAD.U32 R5, RZ, RZ, UR5 ;  /* 0x00000005ff057e24 */ /* 0x000fe2000f8e00ff */
[----:B--23--:R0:W-:Y:S06]  /*1d90*/  STL.64 [R1+0x8], R10 ;  /* 0x0000080a01007387 */ /* 0x00c1ec0000100a00 */
[----:B------:R-:W-:-:S07]  /*1da0*/  LEPC R20, `(.L_x_33) ;  /* 0x000000001014794e */ /* 0x000fce0000000000 */
[----:B0-----:R-:W-:Y:S05]  /*1db0*/  CALL.ABS.NOINC R8 ;  /* 0x0000000008007343 */ /* 0x001fea0003c00000 */
.L_x_33:
[----:B------:R-:W-:Y:S02]  /*1dc0*/  ISETP.NE.AND P6, PT, R23, RZ, PT ;  /* 0x000000ff1700720c */ /* 0x000fe40003fc5270 */
[----:B------:R-:W-:-:S05]  /*1dd0*/  IADD3 R16, P0, PT, R16, 0x8, RZ ;  /* 0x0000000810107810 */ /* 0x000fca0007f1e0ff */
[----:B------:R-:W-:-:S06]  /*1de0*/  IMAD.X R17, RZ, RZ, R17, P0 ;  /* 0x000000ffff117224 */ /* 0x000fcc00000e0611 */
[----:B------:R-:W-:Y:S05]  /*1df0*/  @P6 BRA `(.L_x_34) ;  /* 0xfffffffc00a86947 */ /* 0x000fea000383ffff */
[----:B------:R-:W-:Y:S05]  /*1e00*/  EXIT ;  /* 0x000000000000794d */ /* 0x000fea0003800000 */
.L_x_35:
[----:B------:R-:W-:-:S00]  /*1e10*/  BRA `(.L_x_35) ;  /* 0xfffffffc00fc7947 */ /* 0x000fc0000383ffff */
[----:B------:R-:W-:-:S00]  /*1e20*/  NOP ;  /* 0x0000000000007918 */ /* 0x000fc00000000000 */
        /* <DEDUP_REMOVED lines=13> */
.L_x_36:


//--------------------- .nv.global.init           --------------------------
	.section	.nv.global.init,"aw",@progbits
.nv.global.init:
	.type		$str$1,@object
	.size		$str$1,($str - $str$1)
$str$1:
        /*0000*/ 	.byte	0x5b, 0x25, 0x64, 0x5d, 0x20, 0x57, 0x6f, 0x72, 0x64, 0x6c, 0x69, 0x73, 0x74, 0x20, 0x3a, 0x20
        /*0010*/ 	.byte	0x25, 0x73, 0x0a, 0x00
	.type		$str,@object
	.size		$str,(.L_0 - $str)
$str:
        /*0014*/ 	.byte	0x5b, 0x42, 0x6c, 0x6f, 0x63, 0x6b, 0x20, 0x2d, 0x20, 0x25, 0x64, 0x5d, 0x20, 0x43, 0x72, 0x61
        /*0024*/ 	.byte	0x63, 0x6b, 0x69, 0x6e, 0x67, 0x20, 0x68, 0x61, 0x73, 0x68, 0x20, 0x25, 0x73, 0x0a, 0x00
.L_0:


//--------------------- .nv.shared.reserved.0     --------------------------
	.section	.nv.shared.reserved.0,"aw",@nobits
	.weak		__nv_reservedSMEM_offset_0_alias
	.size		__nv_reservedSMEM_offset_0_alias, 0, 64
	.other		__nv_reservedSMEM_offset_0_alias,@"STO_CUDA_RESERVED_SHARED STV_DEFAULT"
__nv_reservedSMEM_offset_0_alias:
	.zero		0
	.zero		64


//--------------------- .nv.constant0._Z12print_myselfiPPciS0_ --------------------------
	.section	.nv.constant0._Z12print_myselfiPPciS0_,"a",@progbits
	.sectionflags	@""
	.align	4
.nv.constant0._Z12print_myselfiPPciS0_:
	.zero		928


//--------------------- SYMBOLS --------------------------

	.type		.nv.reservedSmem.offset0,@object
	.size		.nv.reservedSmem.offset0,0x4
	.type		vprintf,@function
